	.headerflags	@"EF_CUDA_TEXMODE_UNIFIED EF_CUDA_64BIT_ADDRESS EF_CUDA_ACCELERATORS EF_CUDA_SM90 EF_CUDA_VIRTUAL_SM(EF_CUDA_SM90)"
	.elftype	@"ET_EXEC"


//--------------------- .nv.info                  --------------------------
	.section	.nv.info,"",@"SHT_CUDA_INFO"
	.align	4


	//----- nvinfo : EIATTR_REGCOUNT
	.align		4
        /*0000*/ 	.byte	0x04, 0x2f
        /*0002*/ 	.short	(.L_1 - .L_0)
	.align		4
.L_0:
        /*0004*/ 	.word	index@(triton_poi_fused_convolution_22)
        /*0008*/ 	.word	0x00000012


	//----- nvinfo : EIATTR_MIN_STACK_SIZE
	.align		4
.L_1:
        /*000c*/ 	.byte	0x04, 0x12
        /*000e*/ 	.short	(.L_3 - .L_2)
	.align		4
.L_2:
        /*0010*/ 	.word	index@(triton_poi_fused_convolution_22)
        /*0014*/ 	.word	0x00000000


	//----- nvinfo : EIATTR_FRAME_SIZE
	.align		4
.L_3:
        /*0018*/ 	.byte	0x04, 0x11
        /*001a*/ 	.short	(.L_5 - .L_4)
	.align		4
.L_4:
        /*001c*/ 	.word	index@(triton_poi_fused_convolution_22)
        /*0020*/ 	.word	0x00000000


	//----- nvinfo : EIATTR_MIN_STACK_SIZE
	.align		4
.L_5:
        /*0024*/ 	.byte	0x04, 0x12
        /*0026*/ 	.short	(.L_7 - .L_6)
	.align		4
.L_6:
        /*0028*/ 	.word	index@(triton_poi_fused_convolution_22)
        /*002c*/ 	.word	0x00000000
.L_7:


//--------------------- .nv.info.triton_poi_fused_convolution_22 --------------------------
	.section	.nv.info.triton_poi_fused_convolution_22,"",@"SHT_CUDA_INFO"
	.sectionflags	@""
	.align	4


	//----- nvinfo : EIATTR_CUDA_API_VERSION
	.align		4
        /*0000*/ 	.byte	0x04, 0x37
        /*0002*/ 	.short	(.L_9 - .L_8)
.L_8:
        /*0004*/ 	.word	0x0000007c


	//----- nvinfo : EIATTR_KPARAM_INFO
	.align		4
.L_9:
        /*0008*/ 	.byte	0x04, 0x17
        /*000a*/ 	.short	(.L_11 - .L_10)
.L_10:
        /*000c*/ 	.word	0x00000000
        /*0010*/ 	.short	0x0002
        /*0012*/ 	.short	0x0010
        /*0014*/ 	.byte	0x00, 0xf0, 0x11, 0x00


	//----- nvinfo : EIATTR_KPARAM_INFO
	.align		4
.L_11:
        /*0018*/ 	.byte	0x04, 0x17
        /*001a*/ 	.short	(.L_13 - .L_12)
.L_12:
        /*001c*/ 	.word	0x00000000
        /*0020*/ 	.short	0x0001
        /*0022*/ 	.short	0x0008
        /*0024*/ 	.byte	0x00, 0xf4, 0x21, 0x00


	//----- nvinfo : EIATTR_KPARAM_INFO
	.align		4
.L_13:
        /*0028*/ 	.byte	0x04, 0x17
        /*002a*/ 	.short	(.L_15 - .L_14)
.L_14:
        /*002c*/ 	.word	0x00000000
        /*0030*/ 	.short	0x0000
        /*0032*/ 	.short	0x0000
        /*0034*/ 	.byte	0x00, 0xf4, 0x21, 0x00


	//----- nvinfo : EIATTR_SPARSE_MMA_MASK
	.align		4
.L_15:
        /*0038*/ 	.byte	0x03, 0x50
        /*003a*/ 	.short	0x0000


	//----- nvinfo : EIATTR_MAXREG_COUNT
	.align		4
        /*003c*/ 	.byte	0x03, 0x1b
        /*003e*/ 	.short	0x00ff


	//----- nvinfo : EIATTR_EXIT_INSTR_OFFSETS
	.align		4
        /*0040*/ 	.byte	0x04, 0x1c
        /*0042*/ 	.short	(.L_17 - .L_16)


	//   ....[0]....
.L_16:
        /*0044*/ 	.word	0x00000290


	//----- nvinfo : EIATTR_REQNTID
	.align		4
.L_17:
        /*0048*/ 	.byte	0x04, 0x10
        /*004a*/ 	.short	(.L_19 - .L_18)
.L_18:
        /*004c*/ 	.word	0x00000080
        /*0050*/ 	.word	0x00000001
        /*0054*/ 	.word	0x00000001


	//----- nvinfo : EIATTR_CBANK_PARAM_SIZE
	.align		4
.L_19:
        /*0058*/ 	.byte	0x03, 0x19
        /*005a*/ 	.short	0x0014


	//----- nvinfo : EIATTR_PARAM_CBANK
	.align		4
        /*005c*/ 	.byte	0x04, 0x0a
        /*005e*/ 	.short	(.L_21 - .L_20)
	.align		4
.L_20:
        /*0060*/ 	.word	index@(.nv.constant0.triton_poi_fused_convolution_22)
        /*0064*/ 	.short	0x0210
        /*0066*/ 	.short	0x0014


	//----- nvinfo : EIATTR_SW_WAR
	.align		4
.L_21:
        /*0068*/ 	.byte	0x04, 0x36
        /*006a*/ 	.short	(.L_23 - .L_22)
.L_22:
        /*006c*/ 	.word	0x00000008
.L_23:


//--------------------- .nv.callgraph             --------------------------
	.section	.nv.callgraph,"",@"SHT_CUDA_CALLGRAPH"
	.align	4
	.sectionentsize	8
	.align		4
        /*0000*/ 	.word	0x00000000
	.align		4
        /*0004*/ 	.word	0xffffffff
	.align		4
        /*0008*/ 	.word	0x00000000
	.align		4
        /*000c*/ 	.word	0xfffffffe
	.align		4
        /*0010*/ 	.word	0x00000000
	.align		4
        /*0014*/ 	.word	0xfffffffd
	.align		4
        /*0018*/ 	.word	0x00000000
	.align		4
        /*001c*/ 	.word	0xfffffffc


//--------------------- .text.triton_poi_fused_convolution_22 --------------------------
	.section	.text.triton_poi_fused_convolution_22,"ax",@progbits
	.align	128
        .global         triton_poi_fused_convolution_22
        .type           triton_poi_fused_convolution_22,@function
        .size           triton_poi_fused_convolution_22,(.L_x_1 - triton_poi_fused_convolution_22)
        .other          triton_poi_fused_convolution_22,@"STO_CUDA_ENTRY STV_DEFAULT"
triton_poi_fused_convolution_22:
.text.triton_poi_fused_convolution_22:
[----:B------:R-:W-:Y:S01]  /*0000*/  LDC R1, c[0x0][0x28] ;  /* 0x00000a00ff017b82 */ /* 0x000fe20000000800 */
[----:B------:R-:W1:Y:S07]  /*0010*/  S2R R0, SR_TID.X ;  /* 0x0000000000007919 */ /* 0x000e6e0000002100 */
[----:B------:R-:W2:Y:S01]  /*0020*/  LDC.64 R2, c[0x0][0x218] ;  /* 0x00008600ff027b82 */ /* 0x000ea20000000a00 */
[----:B------:R-:W-:Y:S01]  /*0030*/  ULDC.64 UR4, c[0x0][0x208] ;  /* 0x0000820000047ab9 */ /* 0x000fe20000000a00 */
[----:B------:R-:W3:Y:S06]  /*0040*/  S2R R9, SR_CTAID.X ;  /* 0x0000000000097919 */ /* 0x000eec0000002500 */
[----:B------:R-:W4:Y:S01]  /*0050*/  LDC.64 R4, c[0x0][0x210] ;  /* 0x00008400ff047b82 */ /* 0x000f220000000a00 */
[----:B-1----:R-:W-:-:S04]  /*0060*/  SHF.L.U32 R0, R0, 0x2, RZ ;  /* 0x0000000200007819 */ /* 0x002fc800000006ff */
[----:B------:R-:W-:-:S04]  /*0070*/  LOP3.LUT R0, R0, 0x1fc, RZ, 0xc0, !PT ;  /* 0x000001fc00007812 */ /* 0x000fc800078ec0ff */
[----:B---3--:R-:W-:-:S04]  /*0080*/  LEA R9, R9, R0, 0xa ;  /* 0x0000000009097211 */ /* 0x008fc800078e50ff */
[----:B------:R-:W-:Y:S01]  /*0090*/  IADD3 R0, R9, 0x200, RZ ;  /* 0x0000020009007810 */ /* 0x000fe20007ffe0ff */
[----:B------:R-:W-:-:S04]  /*00a0*/  IMAD.HI R6, R9, 0x78787879, RZ ;  /* 0x7878787909067827 */ /* 0x000fc800078e02ff */
[----:B------:R-:W-:Y:S01]  /*00b0*/  IMAD.HI R0, R0, 0x78787879, RZ ;  /* 0x7878787900007827 */ /* 0x000fe200078e02ff */
[----:B------:R-:W-:-:S03]  /*00c0*/  SHF.R.U32.HI R7, RZ, 0x1f, R6 ;  /* 0x0000001fff077819 */ /* 0x000fc60000011606 */
[----:B----4-:R-:W-:Y:S01]  /*00d0*/  IMAD.WIDE R8, R9, 0x4, R4 ;  /* 0x0000000409087825 */ /* 0x010fe200078e0204 */
[----:B------:R-:W-:Y:S02]  /*00e0*/  SHF.R.U32.HI R11, RZ, 0x1f, R0 ;  /* 0x0000001fff0b7819 */ /* 0x000fe40000011600 */
[----:B------:R-:W-:Y:S02]  /*00f0*/  LEA.HI.SX32 R7, R6, R7, 0x15 ;  /* 0x0000000706077211 */ /* 0x000fe400078faaff */
[----:B------:R-:W-:-:S03]  /*0100*/  LEA.HI.SX32 R11, R0, R11, 0x15 ;  /* 0x0000000b000b7211 */ /* 0x000fc600078faaff */
[----:B------:R-:W-:-:S04]  /*0110*/  IMAD.HI R0, R7, 0x66666667, RZ ;  /* 0x6666666707007827 */ /* 0x000fc800078e02ff */
[----:B------:R-:W-:Y:S01]  /*0120*/  IMAD.HI R6, R11, 0x66666667, RZ ;  /* 0x666666670b067827 */ /* 0x000fe200078e02ff */
[----:B------:R-:W-:-:S04]  /*0130*/  SHF.R.U32.HI R13, RZ, 0x1f, R0 ;  /* 0x0000001fff0d7819 */ /* 0x000fc80000011600 */
[----:B------:R-:W-:Y:S02]  /*0140*/  SHF.R.U32.HI R15, RZ, 0x1f, R6 ;  /* 0x0000001fff0f7819 */ /* 0x000fe40000011606 */
[----:B------:R-:W-:Y:S02]  /*0150*/  LEA.HI.SX32 R0, R0, R13, 0x1a ;  /* 0x0000000d00007211 */ /* 0x000fe400078fd2ff */
[----:B------:R-:W-:-:S03]  /*0160*/  LEA.HI.SX32 R6, R6, R15, 0x1a ;  /* 0x0000000f06067211 */ /* 0x000fc600078fd2ff */
[----:B------:R-:W-:Y:S02]  /*0170*/  IMAD R7, R0, -0xa0, R7 ;  /* 0xffffff6000077824 */ /* 0x000fe400078e0207 */
[----:B------:R-:W-:Y:S02]  /*0180*/  IMAD R13, R6, -0xa0, R11 ;  /* 0xffffff60060d7824 */ /* 0x000fe400078e020b */
[--C-:B--2---:R-:W-:Y:S02]  /*0190*/  IMAD.WIDE R10, R7, 0x4, R2.reuse ;  /* 0x00000004070a7825 */ /* 0x104fe400078e0202 */
[----:B------:R-:W2:Y:S02]  /*01a0*/  LDG.E.128 R4, desc[UR4][R8.64] ;  /* 0x0000000408047981 */ /* 0x000ea4000c1e1d00 */
[----:B------:R-:W-:Y:S02]  /*01b0*/  IMAD.WIDE R2, R13, 0x4, R2 ;  /* 0x000000040d027825 */ /* 0x000fe400078e0202 */
[----:B------:R-:W2:Y:S04]  /*01c0*/  LDG.E.EL R10, desc[UR4][R10.64] ;  /* 0x000000040a0a7981 */ /* 0x000ea8000c2e1900 */
[----:B------:R-:W3:Y:S04]  /*01d0*/  LDG.E.EL R2, desc[UR4][R2.64] ;  /* 0x0000000402027981 */ /* 0x000ee8000c2e1900 */
[----:B------:R-:W3:Y:S01]  /*01e0*/  LDG.E.128 R12, desc[UR4][R8.64+0x800] ;  /* 0x00080004080c7981 */ /* 0x000ee2000c1e1d00 */
[--C-:B--2---:R-:W-:Y:S01]  /*01f0*/  FADD R4, R4, R10.reuse ;  /* 0x0000000a04047221 */ /* 0x104fe20000000000 */
[--C-:B------:R-:W-:Y:S01]  /*0200*/  FADD R5, R5, R10.reuse ;  /* 0x0000000a05057221 */ /* 0x100fe20000000000 */
[--C-:B------:R-:W-:Y:S01]  /*0210*/  FADD R6, R6, R10.reuse ;  /* 0x0000000a06067221 */ /* 0x100fe20000000000 */
[----:B------:R-:W-:Y:S01]  /*0220*/  FADD R7, R7, R10 ;  /* 0x0000000a07077221 */ /* 0x000fe20000000000 */
[--C-:B---3--:R-:W-:Y:S01]  /*0230*/  FADD R12, R12, R2.reuse ;  /* 0x000000020c0c7221 */ /* 0x108fe20000000000 */
[--C-:B------:R-:W-:Y:S01]  /*0240*/  FADD R13, R13, R2.reuse ;  /* 0x000000020d0d7221 */ /* 0x100fe20000000000 */
[--C-:B------:R-:W-:Y:S01]  /*0250*/  FADD R14, R14, R2.reuse ;  /* 0x000000020e0e7221 */ /* 0x100fe20000000000 */
[----:B------:R-:W-:Y:S01]  /*0260*/  FADD R15, R15, R2 ;  /* 0x000000020f0f7221 */ /* 0x000fe20000000000 */
[----:B------:R-:W-:Y:S04]  /*0270*/  STG.E.128 desc[UR4][R8.64], R4 ;  /* 0x0000000408007986 */ /* 0x000fe8000c101d04 */
[----:B------:R-:W-:Y:S01]  /*0280*/  STG.E.128 desc[UR4][R8.64+0x800], R12 ;  /* 0x0008000c08007986 */ /* 0x000fe2000c101d04 */
[----:B------:R-:W-:Y:S05]  /*0290*/  EXIT ;  /* 0x000000000000794d */ /* 0x000fea0003800000 */
.L_x_0:
[----:B------:R-:W-:-:S00]  /*02a0*/  BRA `(.L_x_0) ;  /* 0xfffffffc00fc7947 */ /* 0x000fc0000383ffff */
[----:B------:R-:W-:-:S00]  /*02b0*/  NOP ;  /* 0x0000000000007918 */ /* 0x000fc00000000000 */
        /* <DEDUP_REMOVED lines=12> */
.L_x_1:


//--------------------- .nv.constant0.triton_poi_fused_convolution_22 --------------------------
	.section	.nv.constant0.triton_poi_fused_convolution_22,"a",@progbits
	.sectionflags	@""
	.align	4
.nv.constant0.triton_poi_fused_convolution_22:
	.zero		548
